	.headerflags	@"EF_CUDA_TEXMODE_UNIFIED EF_CUDA_64BIT_ADDRESS EF_CUDA_ACCELERATORS EF_CUDA_SM90 EF_CUDA_VIRTUAL_SM(EF_CUDA_SM90)"
	.elftype	@"ET_EXEC"


//--------------------- .nv.info                  --------------------------
	.section	.nv.info,"",@"SHT_CUDA_INFO"
	.align	4


	//----- nvinfo : EIATTR_REGCOUNT
	.align		4
        /*0000*/ 	.byte	0x04, 0x2f
        /*0002*/ 	.short	(.L_1 - .L_0)
	.align		4
.L_0:
        /*0004*/ 	.word	index@(triton_poi_fused_convolution_div_max_pool2d_with_indices_relu_sub_6)
        /*0008*/ 	.word	0x00000012


	//----- nvinfo : EIATTR_MIN_STACK_SIZE
	.align		4
.L_1:
        /*000c*/ 	.byte	0x04, 0x12
        /*000e*/ 	.short	(.L_3 - .L_2)
	.align		4
.L_2:
        /*0010*/ 	.word	index@(triton_poi_fused_convolution_div_max_pool2d_with_indices_relu_sub_6)
        /*0014*/ 	.word	0x00000000


	//----- nvinfo : EIATTR_FRAME_SIZE
	.align		4
.L_3:
        /*0018*/ 	.byte	0x04, 0x11
        /*001a*/ 	.short	(.L_5 - .L_4)
	.align		4
.L_4:
        /*001c*/ 	.word	index@(triton_poi_fused_convolution_div_max_pool2d_with_indices_relu_sub_6)
        /*0020*/ 	.word	0x00000000


	//----- nvinfo : EIATTR_MIN_STACK_SIZE
	.align		4
.L_5:
        /*0024*/ 	.byte	0x04, 0x12
        /*0026*/ 	.short	(.L_7 - .L_6)
	.align		4
.L_6:
        /*0028*/ 	.word	index@(triton_poi_fused_convolution_div_max_pool2d_with_indices_relu_sub_6)
        /*002c*/ 	.word	0x00000000
.L_7:


//--------------------- .nv.info.triton_poi_fused_convolution_div_max_pool2d_with_indices_relu_sub_6 --------------------------
	.section	.nv.info.triton_poi_fused_convolution_div_max_pool2d_with_indices_relu_sub_6,"",@"SHT_CUDA_INFO"
	.sectionflags	@""
	.align	4


	//----- nvinfo : EIATTR_CUDA_API_VERSION
	.align		4
        /*0000*/ 	.byte	0x04, 0x37
        /*0002*/ 	.short	(.L_9 - .L_8)
.L_8:
        /*0004*/ 	.word	0x0000007c


	//----- nvinfo : EIATTR_KPARAM_INFO
	.align		4
.L_9:
        /*0008*/ 	.byte	0x04, 0x17
        /*000a*/ 	.short	(.L_11 - .L_10)
.L_10:
        /*000c*/ 	.word	0x00000000
        /*0010*/ 	.short	0x0002
        /*0012*/ 	.short	0x0010
        /*0014*/ 	.byte	0x00, 0xf0, 0x11, 0x00


	//----- nvinfo : EIATTR_KPARAM_INFO
	.align		4
.L_11:
        /*0018*/ 	.byte	0x04, 0x17
        /*001a*/ 	.short	(.L_13 - .L_12)
.L_12:
        /*001c*/ 	.word	0x00000000
        /*0020*/ 	.short	0x0001
        /*0022*/ 	.short	0x0008
        /*0024*/ 	.byte	0x00, 0xf4, 0x21, 0x00


	//----- nvinfo : EIATTR_KPARAM_INFO
	.align		4
.L_13:
        /*0028*/ 	.byte	0x04, 0x17
        /*002a*/ 	.short	(.L_15 - .L_14)
.L_14:
        /*002c*/ 	.word	0x00000000
        /*0030*/ 	.short	0x0000
        /*0032*/ 	.short	0x0000
        /*0034*/ 	.byte	0x00, 0xf4, 0x21, 0x00


	//----- nvinfo : EIATTR_SPARSE_MMA_MASK
	.align		4
.L_15:
        /*0038*/ 	.byte	0x03, 0x50
        /*003a*/ 	.short	0x0000


	//----- nvinfo : EIATTR_MAXREG_COUNT
	.align		4
        /*003c*/ 	.byte	0x03, 0x1b
        /*003e*/ 	.short	0x00ff


	//----- nvinfo : EIATTR_EXIT_INSTR_OFFSETS
	.align		4
        /*0040*/ 	.byte	0x04, 0x1c
        /*0042*/ 	.short	(.L_17 - .L_16)


	//   ....[0]....
.L_16:
        /*0044*/ 	.word	0x000002d0


	//----- nvinfo : EIATTR_REQNTID
	.align		4
.L_17:
        /*0048*/ 	.byte	0x04, 0x10
        /*004a*/ 	.short	(.L_19 - .L_18)
.L_18:
        /*004c*/ 	.word	0x00000080
        /*0050*/ 	.word	0x00000001
        /*0054*/ 	.word	0x00000001


	//----- nvinfo : EIATTR_CBANK_PARAM_SIZE
	.align		4
.L_19:
        /*0058*/ 	.byte	0x03, 0x19
        /*005a*/ 	.short	0x0014


	//----- nvinfo : EIATTR_PARAM_CBANK
	.align		4
        /*005c*/ 	.byte	0x04, 0x0a
        /*005e*/ 	.short	(.L_21 - .L_20)
	.align		4
.L_20:
        /*0060*/ 	.word	index@(.nv.constant0.triton_poi_fused_convolution_div_max_pool2d_with_indices_relu_sub_6)
        /*0064*/ 	.short	0x0210
        /*0066*/ 	.short	0x0014


	//----- nvinfo : EIATTR_SW_WAR
	.align		4
.L_21:
        /*0068*/ 	.byte	0x04, 0x36
        /*006a*/ 	.short	(.L_23 - .L_22)
.L_22:
        /*006c*/ 	.word	0x00000008
.L_23:


//--------------------- .nv.callgraph             --------------------------
	.section	.nv.callgraph,"",@"SHT_CUDA_CALLGRAPH"
	.align	4
	.sectionentsize	8
	.align		4
        /*0000*/ 	.word	0x00000000
	.align		4
        /*0004*/ 	.word	0xffffffff
	.align		4
        /*0008*/ 	.word	0x00000000
	.align		4
        /*000c*/ 	.word	0xfffffffe
	.align		4
        /*0010*/ 	.word	0x00000000
	.align		4
        /*0014*/ 	.word	0xfffffffd
	.align		4
        /*0018*/ 	.word	0x00000000
	.align		4
        /*001c*/ 	.word	0xfffffffc


//--------------------- .text.triton_poi_fused_convolution_div_max_pool2d_with_indices_relu_sub_6 --------------------------
	.section	.text.triton_poi_fused_convolution_div_max_pool2d_with_indices_relu_sub_6,"ax",@progbits
	.align	128
        .global         triton_poi_fused_convolution_div_max_pool2d_with_indices_relu_sub_6
        .type           triton_poi_fused_convolution_div_max_pool2d_with_indices_relu_sub_6,@function
        .size           triton_poi_fused_convolution_div_max_pool2d_with_indices_relu_sub_6,(.L_x_1 - triton_poi_fused_convolution_div_max_pool2d_with_indices_relu_sub_6)
        .other          triton_poi_fused_convolution_div_max_pool2d_with_indices_relu_sub_6,@"STO_CUDA_ENTRY STV_DEFAULT"
triton_poi_fused_convolution_div_max_pool2d_with_indices_relu_sub_6:
.text.triton_poi_fused_convolution_div_max_pool2d_with_indices_relu_sub_6:
[----:B------:R-:W-:Y:S01]  /*0000*/  LDC R1, c[0x0][0x28] ;  /* 0x00000a00ff017b82 */ /* 0x000fe20000000800 */
[----:B------:R-:W1:Y:S07]  /*0010*/  S2R R0, SR_TID.X ;  /* 0x0000000000007919 */ /* 0x000e6e0000002100 */
[----:B------:R-:W2:Y:S01]  /*0020*/  LDC.64 R4, c[0x0][0x218] ;  /* 0x00008600ff047b82 */ /* 0x000ea20000000a00 */
[----:B------:R-:W-:Y:S01]  /*0030*/  ULDC.64 UR4, c[0x0][0x208] ;  /* 0x0000820000047ab9 */ /* 0x000fe20000000a00 */
[----:B------:R-:W3:Y:S06]  /*0040*/  S2R R7, SR_CTAID.X ;  /* 0x0000000000077919 */ /* 0x000eec0000002500 */
[----:B------:R-:W4:Y:S01]  /*0050*/  LDC.64 R2, c[0x0][0x210] ;  /* 0x00008400ff027b82 */ /* 0x000f220000000a00 */
[----:B-1----:R-:W-:Y:S01]  /*0060*/  IMAD.SHL.U32 R0, R0, 0x4, RZ ;  /* 0x0000000400007824 */ /* 0x002fe200078e00ff */
[----:B---3--:R-:W-:-:S04]  /*0070*/  SHF.R.S32.HI R6, RZ, 0x15, R7 ;  /* 0x00000015ff067819 */ /* 0x008fc80000011407 */
[----:B------:R-:W-:-:S05]  /*0080*/  LOP3.LUT R0, R0, 0x1fc, RZ, 0xc0, !PT ;  /* 0x000001fc00007812 */ /* 0x000fca00078ec0ff */
[----:B------:R-:W-:Y:S01]  /*0090*/  IMAD R7, R7, 0x400, R0 ;  /* 0x0000040007077824 */ /* 0x000fe200078e0200 */
[----:B------:R-:W-:-:S03]  /*00a0*/  SGXT R0, R6, 0x1 ;  /* 0x000000010600781a */ /* 0x000fc60000000200 */
[----:B----4-:R-:W-:Y:S01]  /*00b0*/  IMAD.WIDE R2, R7, 0x4, R2 ;  /* 0x0000000407027825 */ /* 0x010fe200078e0202 */
[----:B------:R-:W-:-:S04]  /*00c0*/  LEA.HI R0, R0, R7, RZ, 0x7 ;  /* 0x0000000700007211 */ /* 0x000fc800078f38ff */
[----:B------:R-:W-:Y:S01]  /*00d0*/  LOP3.LUT R0, R0, 0xffffff80, RZ, 0xc0, !PT ;  /* 0xffffff8000007812 */ /* 0x000fe200078ec0ff */
[----:B------:R-:W3:Y:S04]  /*00e0*/  LDG.E.128 R12, desc[UR4][R2.64+0x800] ;  /* 0x00080004020c7981 */ /* 0x000ee8000c1e1d00 */
[----:B------:R-:W-:-:S04]  /*00f0*/  IMAD.IADD R9, R7, 0x1, -R0 ;  /* 0x0000000107097824 */ /* 0x000fc800078e0a00 */
[----:B--2---:R-:W-:Y:S02]  /*0100*/  IMAD.WIDE R4, R9, 0x4, R4 ;  /* 0x0000000409047825 */ /* 0x004fe400078e0204 */
[----:B------:R-:W2:Y:S04]  /*0110*/  LDG.E.128 R8, desc[UR4][R2.64] ;  /* 0x0000000402087981 */ /* 0x000ea8000c1e1d00 */
[----:B------:R-:W3:Y:S02]  /*0120*/  LDG.E.EL.128 R4, desc[UR4][R4.64] ;  /* 0x0000000404047981 */ /* 0x000ee4000c2e1d00 */
[CC--:B---3--:R-:W-:Y:S01]  /*0130*/  FSETP.GEU.AND P6, PT, R12.reuse, -R4.reuse, PT ;  /* 0x800000040c00720b */ /* 0x0c8fe20003fce000 */
[--C-:B------:R-:W-:Y:S01]  /*0140*/  FADD R12, R12, R4.reuse ;  /* 0x000000040c0c7221 */ /* 0x100fe20000000000 */
[C---:B--2---:R-:W-:Y:S01]  /*0150*/  FSETP.GEU.AND P2, PT, R8.reuse, -R4, PT ;  /* 0x800000040800720b */ /* 0x044fe20003f4e000 */
[----:B------:R-:W-:Y:S01]  /*0160*/  FADD R8, R8, R4 ;  /* 0x0000000408087221 */ /* 0x000fe20000000000 */
[----:B------:R-:W-:-:S02]  /*0170*/  FSETP.GEU.AND P5, PT, R13, -R5, PT ;  /* 0x800000050d00720b */ /* 0x000fc40003fae000 */
[----:B------:R-:W-:Y:S01]  /*0180*/  SEL R4, R12, RZ, P6 ;  /* 0x000000ff0c047207 */ /* 0x000fe20003000000 */
[----:B------:R-:W-:Y:S01]  /*0190*/  FADD R13, R13, R5 ;  /* 0x000000050d0d7221 */ /* 0x000fe20000000000 */
[CC--:B------:R-:W-:Y:S01]  /*01a0*/  FSETP.GEU.AND P4, PT, R14.reuse, -R6.reuse, PT ;  /* 0x800000060e00720b */ /* 0x0c0fe20003f8e000 */
[--C-:B------:R-:W-:Y:S01]  /*01b0*/  FADD R14, R14, R6.reuse ;  /* 0x000000060e0e7221 */ /* 0x100fe20000000000 */
[C---:B------:R-:W-:Y:S01]  /*01c0*/  FSETP.GEU.AND P3, PT, R15.reuse, -R7, PT ;  /* 0x800000070f00720b */ /* 0x040fe20003f6e000 */
[----:B------:R-:W-:Y:S01]  /*01d0*/  FADD R15, R15, R7 ;  /* 0x000000070f0f7221 */ /* 0x000fe20000000000 */
[C---:B------:R-:W-:Y:S01]  /*01e0*/  FSETP.GEU.AND P1, PT, R9.reuse, -R5, PT ;  /* 0x800000050900720b */ /* 0x040fe20003f2e000 */
[----:B------:R-:W-:Y:S01]  /*01f0*/  FADD R9, R9, R5 ;  /* 0x0000000509097221 */ /* 0x000fe20000000000 */
[C---:B------:R-:W-:Y:S01]  /*0200*/  FSETP.GEU.AND P0, PT, R10.reuse, -R6, PT ;  /* 0x800000060a00720b */ /* 0x040fe20003f0e000 */
[----:B------:R-:W-:Y:S01]  /*0210*/  FADD R10, R10, R6 ;  /* 0x000000060a0a7221 */ /* 0x000fe20000000000 */
[C---:B------:R-:W-:Y:S01]  /*0220*/  FSETP.GEU.AND P6, PT, R11.reuse, -R7, PT ;  /* 0x800000070b00720b */ /* 0x040fe20003fce000 */
[----:B------:R-:W-:Y:S01]  /*0230*/  FADD R11, R11, R7 ;  /* 0x000000070b0b7221 */ /* 0x000fe20000000000 */
[----:B------:R-:W-:-:S02]  /*0240*/  SEL R5, R13, RZ, P5 ;  /* 0x000000ff0d057207 */ /* 0x000fc40002800000 */
[----:B------:R-:W-:Y:S02]  /*0250*/  SEL R6, R14, RZ, P4 ;  /* 0x000000ff0e067207 */ /* 0x000fe40002000000 */
[----:B------:R-:W-:Y:S02]  /*0260*/  SEL R7, R15, RZ, P3 ;  /* 0x000000ff0f077207 */ /* 0x000fe40001800000 */
[----:B------:R-:W-:Y:S02]  /*0270*/  SEL R8, R8, RZ, P2 ;  /* 0x000000ff08087207 */ /* 0x000fe40001000000 */
[----:B------:R-:W-:Y:S02]  /*0280*/  SEL R9, R9, RZ, P1 ;  /* 0x000000ff09097207 */ /* 0x000fe40000800000 */
[----:B------:R-:W-:Y:S02]  /*0290*/  SEL R10, R10, RZ, P0 ;  /* 0x000000ff0a0a7207 */ /* 0x000fe40000000000 */
[----:B------:R-:W-:Y:S01]  /*02a0*/  SEL R11, R11, RZ, P6 ;  /* 0x000000ff0b0b7207 */ /* 0x000fe20003000000 */
[----:B------:R-:W-:Y:S04]  /*02b0*/  STG.E.128 desc[UR4][R2.64+0x800], R4 ;  /* 0x0008000402007986 */ /* 0x000fe8000c101d04 */
[----:B------:R-:W-:Y:S01]  /*02c0*/  STG.E.128 desc[UR4][R2.64], R8 ;  /* 0x0000000802007986 */ /* 0x000fe2000c101d04 */
[----:B------:R-:W-:Y:S05]  /*02d0*/  EXIT ;  /* 0x000000000000794d */ /* 0x000fea0003800000 */
.L_x_0:
[----:B------:R-:W-:-:S00]  /*02e0*/  BRA `(.L_x_0) ;  /* 0xfffffffc00fc7947 */ /* 0x000fc0000383ffff */
[----:B------:R-:W-:-:S00]  /*02f0*/  NOP ;  /* 0x0000000000007918 */ /* 0x000fc00000000000 */
        /* <DEDUP_REMOVED lines=8> */
.L_x_1:


//--------------------- .nv.constant0.triton_poi_fused_convolution_div_max_pool2d_with_indices_relu_sub_6 --------------------------
	.section	.nv.constant0.triton_poi_fused_convolution_div_max_pool2d_with_indices_relu_sub_6,"a",@progbits
	.sectionflags	@""
	.align	4
.nv.constant0.triton_poi_fused_convolution_div_max_pool2d_with_indices_relu_sub_6:
	.zero		548
